//
// Generated by NVIDIA NVVM Compiler
//
// Compiler Build ID: CL-36424714
// Cuda compilation tools, release 13.0, V13.0.88
// Based on NVVM 20.0.0
//

.version 9.0
.target sm_100
.address_size 64

	// .globl	my_kernel_kernel0
// _ZZ17my_kernel_kernel0E20placeholder_d_shared has been demoted
// _ZZ17my_kernel_kernel0E18placeholder_shared has been demoted

.visible .entry my_kernel_kernel0(
	.param .u64 .ptr .align 1 my_kernel_kernel0_param_0,
	.param .u64 .ptr .align 1 my_kernel_kernel0_param_1,
	.param .u64 .ptr .align 1 my_kernel_kernel0_param_2
)
{
	.reg .pred 	%p<4>;
	.reg .b32 	%r<83>;
	.reg .b32 	%f<66>;
	.reg .b64 	%rd<43>;
	// demoted variable
	.shared .align 4 .b8 _ZZ17my_kernel_kernel0E20placeholder_d_shared[2048];
	// demoted variable
	.shared .align 4 .b8 _ZZ17my_kernel_kernel0E18placeholder_shared[1024];
	ld.param.u64 	%rd18, [my_kernel_kernel0_param_0];
	ld.param.u64 	%rd19, [my_kernel_kernel0_param_1];
	cvta.to.global.u64 	%rd20, %rd19;
	cvta.to.global.u64 	%rd42, %rd18;
	mov.u32 	%r1, %tid.x;
	mov.u32 	%r10, %ctaid.x;
	shl.b32 	%r11, %r10, 14;
	and.b32  	%r12, %r11, 2147418112;
	shl.b32 	%r13, %r1, 11;
	shr.u32 	%r14, %r10, 1;
	and.b32  	%r2, %r14, 1;
	shl.b32 	%r15, %r10, 12;
	and.b32  	%r16, %r15, 8192;
	and.b32  	%r3, %r1, 7;
	shl.b32 	%r17, %r1, 10;
	and.b32  	%r18, %r17, 7168;
	or.b32  	%r19, %r13, 256;
	and.b32  	%r20, %r19, 49152;
	sub.s32 	%r21, %r19, %r17;
	and.b32  	%r22, %r13, 49152;
	shl.b32 	%r23, %r10, 13;
	and.b32  	%r4, %r23, 2147450880;
	shl.b32 	%r24, %r1, 9;
	and.b32  	%r25, %r24, 516096;
	add.s32 	%r26, %r4, %r25;
	and.b32  	%r5, %r10, 1;
	and.b32  	%r27, %r15, 4096;
	or.b32  	%r28, %r26, %r27;
	shl.b32 	%r29, %r1, 8;
	and.b32  	%r30, %r29, 3840;
	or.b32  	%r31, %r28, %r30;
	sub.s32 	%r32, %r21, %r24;
	and.b32  	%r33, %r32, 516096;
	shr.u32 	%r34, %r1, 3;
	and.b32  	%r6, %r34, 31;
	or.b32  	%r35, %r12, %r20;
	or.b32  	%r36, %r35, %r16;
	or.b32  	%r37, %r36, %r18;
	mul.wide.u32 	%rd21, %r37, 4;
	or.b64  	%rd2, %rd21, 516;
	add.s32 	%r38, %r4, %r33;
	or.b32  	%r39, %r38, %r27;
	or.b32  	%r40, %r39, %r30;
	mul.wide.u32 	%rd22, %r40, 4;
	add.s64 	%rd23, %rd22, %rd20;
	add.s64 	%rd41, %rd23, 516;
	mul.wide.u32 	%rd24, %r31, 4;
	add.s64 	%rd25, %rd24, %rd20;
	add.s64 	%rd40, %rd25, 4;
	or.b32  	%r41, %r12, %r22;
	or.b32  	%r42, %r41, %r16;
	or.b32  	%r43, %r42, %r18;
	mul.wide.u32 	%rd26, %r43, 4;
	or.b64  	%rd5, %rd26, 1028;
	or.b64  	%rd6, %rd26, 3584;
	or.b64  	%rd7, %rd26, 1540;
	or.b64  	%rd8, %rd26, 3072;
	or.b64  	%rd9, %rd26, 2052;
	or.b64  	%rd10, %rd26, 2560;
	mov.b32 	%r82, 0;
	mov.f32 	%f58, 0f00000000;
	mov.f32 	%f59, %f58;
	mov.f32 	%f60, %f58;
	mov.f32 	%f61, %f58;
	mov.f32 	%f62, %f58;
	mov.f32 	%f63, %f58;
	mov.f32 	%f64, %f58;
	mov.f32 	%f65, %f58;
$L__BB0_1:
	setp.gt.u32 	%p1, %r1, 31;
	bar.sync 	0;
	@%p1 bra 	$L__BB0_3;
	mov.u32 	%r44, %ctaid.x;
	shl.b32 	%r45, %r44, 14;
	and.b32  	%r46, %r45, 2147418112;
	shl.b32 	%r47, %r1, 11;
	and.b32  	%r48, %r47, 49152;
	or.b32  	%r49, %r46, %r48;
	shl.b32 	%r50, %r2, 13;
	or.b32  	%r51, %r49, %r50;
	shl.b32 	%r52, %r3, 10;
	or.b32  	%r53, %r51, %r52;
	mul.wide.u32 	%rd27, %r53, 4;
	add.s64 	%rd28, %rd27, %rd42;
	ld.global.nc.f32 	%f18, [%rd28];
	shl.b32 	%r54, %r1, 6;
	mov.u32 	%r55, _ZZ17my_kernel_kernel0E20placeholder_d_shared;
	add.s32 	%r56, %r55, %r54;
	st.shared.f32 	[%r56], %f18;
	ld.global.nc.f32 	%f19, [%rd28+4];
	st.shared.f32 	[%r56+4], %f19;
	add.s64 	%rd29, %rd42, %rd2;
	ld.global.nc.f32 	%f20, [%rd29+-4];
	st.shared.f32 	[%r56+8], %f20;
	ld.global.nc.f32 	%f21, [%rd29];
	st.shared.f32 	[%r56+12], %f21;
	add.s64 	%rd30, %rd42, %rd5;
	ld.global.nc.f32 	%f22, [%rd30+-4];
	st.shared.f32 	[%r56+16], %f22;
	ld.global.nc.f32 	%f23, [%rd30];
	st.shared.f32 	[%r56+20], %f23;
	add.s64 	%rd31, %rd42, %rd7;
	ld.global.nc.f32 	%f24, [%rd31+-4];
	st.shared.f32 	[%r56+24], %f24;
	ld.global.nc.f32 	%f25, [%rd31];
	st.shared.f32 	[%r56+28], %f25;
	add.s64 	%rd32, %rd42, %rd9;
	ld.global.nc.f32 	%f26, [%rd32+-4];
	st.shared.f32 	[%r56+32], %f26;
	ld.global.nc.f32 	%f27, [%rd32];
	st.shared.f32 	[%r56+36], %f27;
	add.s64 	%rd33, %rd42, %rd10;
	ld.global.nc.f32 	%f28, [%rd33];
	st.shared.f32 	[%r56+40], %f28;
	ld.global.nc.f32 	%f29, [%rd33+4];
	st.shared.f32 	[%r56+44], %f29;
	add.s64 	%rd34, %rd42, %rd8;
	ld.global.nc.f32 	%f30, [%rd34];
	st.shared.f32 	[%r56+48], %f30;
	ld.global.nc.f32 	%f31, [%rd34+4];
	st.shared.f32 	[%r56+52], %f31;
	add.s64 	%rd35, %rd42, %rd6;
	ld.global.nc.f32 	%f32, [%rd35];
	st.shared.f32 	[%r56+56], %f32;
	ld.global.nc.f32 	%f33, [%rd35+4];
	st.shared.f32 	[%r56+60], %f33;
	bra.uni 	$L__BB0_4;
$L__BB0_3:
	setp.gt.u32 	%p2, %r1, 63;
	@%p2 bra 	$L__BB0_5;
$L__BB0_4:
	ld.global.nc.f32 	%f34, [%rd40+-4];
	shl.b32 	%r57, %r1, 4;
	mov.u32 	%r58, _ZZ17my_kernel_kernel0E18placeholder_shared;
	add.s32 	%r59, %r58, %r57;
	st.shared.f32 	[%r59], %f34;
	ld.global.nc.f32 	%f35, [%rd40];
	st.shared.f32 	[%r59+4], %f35;
	ld.global.nc.f32 	%f36, [%rd41+-4];
	st.shared.f32 	[%r59+8], %f36;
	ld.global.nc.f32 	%f37, [%rd41];
	st.shared.f32 	[%r59+12], %f37;
$L__BB0_5:
	bar.sync 	0;
	shl.b32 	%r60, %r6, 3;
	shl.b32 	%r61, %r1, 1;
	and.b32  	%r62, %r61, 1536;
	or.b32  	%r63, %r60, %r62;
	mov.u32 	%r64, _ZZ17my_kernel_kernel0E20placeholder_d_shared;
	add.s32 	%r65, %r64, %r63;
	ld.shared.f32 	%f38, [%r65];
	and.b32  	%r66, %r1, 768;
	shl.b32 	%r67, %r3, 4;
	or.b32  	%r68, %r67, %r66;
	mov.u32 	%r69, _ZZ17my_kernel_kernel0E18placeholder_shared;
	add.s32 	%r70, %r69, %r68;
	ld.shared.f32 	%f39, [%r70];
	fma.rn.f32 	%f40, %f38, %f39, %f65;
	ld.shared.f32 	%f41, [%r70+128];
	fma.rn.f32 	%f42, %f38, %f41, %f64;
	ld.shared.f32 	%f43, [%r65+256];
	fma.rn.f32 	%f44, %f43, %f39, %f63;
	fma.rn.f32 	%f45, %f43, %f41, %f62;
	ld.shared.f32 	%f46, [%r70+8];
	fma.rn.f32 	%f47, %f38, %f46, %f61;
	ld.shared.f32 	%f48, [%r70+136];
	fma.rn.f32 	%f49, %f38, %f48, %f60;
	fma.rn.f32 	%f50, %f43, %f46, %f59;
	fma.rn.f32 	%f51, %f43, %f48, %f58;
	ld.shared.f32 	%f52, [%r65+4];
	ld.shared.f32 	%f53, [%r70+4];
	fma.rn.f32 	%f65, %f52, %f53, %f40;
	ld.shared.f32 	%f54, [%r70+132];
	fma.rn.f32 	%f64, %f52, %f54, %f42;
	ld.shared.f32 	%f55, [%r65+260];
	fma.rn.f32 	%f63, %f55, %f53, %f44;
	fma.rn.f32 	%f62, %f55, %f54, %f45;
	ld.shared.f32 	%f56, [%r70+12];
	fma.rn.f32 	%f61, %f52, %f56, %f47;
	ld.shared.f32 	%f57, [%r70+140];
	fma.rn.f32 	%f60, %f52, %f57, %f49;
	fma.rn.f32 	%f59, %f55, %f56, %f50;
	fma.rn.f32 	%f58, %f55, %f57, %f51;
	add.s32 	%r82, %r82, 1;
	add.s64 	%rd42, %rd42, 8;
	add.s64 	%rd41, %rd41, 8;
	add.s64 	%rd40, %rd40, 8;
	setp.ne.s32 	%p3, %r82, 64;
	@%p3 bra 	$L__BB0_1;
	ld.param.u64 	%rd39, [my_kernel_kernel0_param_2];
	shl.b32 	%r71, %r1, 5;
	and.b32  	%r72, %r71, 24576;
	add.s32 	%r73, %r4, %r72;
	shl.b32 	%r74, %r2, 12;
	shl.b32 	%r75, %r6, 6;
	shl.b32 	%r76, %r5, 5;
	shl.b32 	%r77, %r3, 1;
	add.s32 	%r78, %r73, %r76;
	add.s32 	%r79, %r78, %r77;
	add.s32 	%r80, %r79, %r74;
	add.s32 	%r81, %r80, %r75;
	cvta.to.global.u64 	%rd36, %rd39;
	mul.wide.u32 	%rd37, %r81, 4;
	add.s64 	%rd38, %rd36, %rd37;
	st.global.f32 	[%rd38], %f65;
	st.global.f32 	[%rd38+64], %f64;
	st.global.f32 	[%rd38+8192], %f63;
	st.global.f32 	[%rd38+8256], %f62;
	st.global.f32 	[%rd38+4], %f61;
	st.global.f32 	[%rd38+68], %f60;
	st.global.f32 	[%rd38+8196], %f59;
	st.global.f32 	[%rd38+8260], %f58;
	ret;

}


// ===== COMPILED SASS (sm_100) =====

	.target	sm_100

	.elftype	@"ET_EXEC"


//--------------------- .note.nv.tkinfo           --------------------------
	.section	.note.nv.tkinfo,"",@"SHT_NOTE"
	.sectionflags	@"SHF_NOTE_NV_TKINFO"
	.tkinfo
        /*0018*/ 	.word	0x00000002
        /*0030*/ 	.string	""
        /*0030*/ 	.string	"ptxas"
        /*0030*/ 	.string	"Cuda compilation tools, release 13.0, V13.0.88"
        /*0030*/ 	.string	"Build cuda_13.0.r13.0/compiler.36424714_0"
        /*0030*/ 	.string	"-arch sm_100 -m 64 "



//--------------------- .note.nv.cuinfo           --------------------------
	.section	.note.nv.cuinfo,"",@"SHT_NOTE"
	.sectionflags	@"SHF_NOTE_NV_CUINFO"
        /*0018*/ 	.short	0x0002
        /*001a*/ 	.short	0x0064
        /*001c*/ 	.short	0x0082
	.zero		2


//--------------------- .nv.info                  --------------------------
	.section	.nv.info,"",@"SHT_CUDA_INFO"
	.align	4


	//----- nvinfo : EIATTR_REGCOUNT
	.align		4
        /*0000*/ 	.byte	0x04, 0x2f
        /*0002*/ 	.short	(.L_1 - .L_0)
	.align		4
.L_0:
        /*0004*/ 	.word	index@(my_kernel_kernel0)
        /*0008*/ 	.word	0x00000028


	//----- nvinfo : EIATTR_FRAME_SIZE
	.align		4
.L_1:
        /*000c*/ 	.byte	0x04, 0x11
        /*000e*/ 	.short	(.L_3 - .L_2)
	.align		4
.L_2:
        /*0010*/ 	.word	index@(my_kernel_kernel0)
        /*0014*/ 	.word	0x00000000


	//----- nvinfo : EIATTR_MIN_STACK_SIZE
	.align		4
.L_3:
        /*0018*/ 	.byte	0x04, 0x12
        /*001a*/ 	.short	(.L_5 - .L_4)
	.align		4
.L_4:
        /*001c*/ 	.word	index@(my_kernel_kernel0)
        /*0020*/ 	.word	0x00000000
.L_5:


//--------------------- .nv.compat                --------------------------
	.section	.nv.compat,"",@"SHT_CUDA_COMPAT_INFO"
	.align	4
        /*0000*/ 	.byte	0x02, 0x09, 0x00, 0x00, 0x02, 0x02, 0x01, 0x00, 0x02, 0x05, 0x05, 0x00, 0x03, 0x07, 0x01, 0x01
        /*0010*/ 	.byte	0x02, 0x03, 0x00, 0x00, 0x02, 0x06, 0x01, 0x00, 0x04, 0x0b, 0x08, 0x00, 0x09, 0x00, 0x00, 0x00
        /*0020*/ 	.byte	0x00, 0x00, 0x00, 0x00


//--------------------- .nv.info.my_kernel_kernel0 --------------------------
	.section	.nv.info.my_kernel_kernel0,"",@"SHT_CUDA_INFO"
	.sectionflags	@""
	.align	4


	//----- nvinfo : EIATTR_CUDA_API_VERSION
	.align		4
        /*0000*/ 	.byte	0x04, 0x37
        /*0002*/ 	.short	(.L_7 - .L_6)
.L_6:
        /*0004*/ 	.word	0x00000082


	//----- nvinfo : EIATTR_KPARAM_INFO
	.align		4
.L_7:
        /*0008*/ 	.byte	0x04, 0x17
        /*000a*/ 	.short	(.L_9 - .L_8)
.L_8:
        /*000c*/ 	.word	0x00000000
        /*0010*/ 	.short	0x0002
        /*0012*/ 	.short	0x0010
        /*0014*/ 	.byte	0x00, 0xf5, 0x21, 0x00


	//----- nvinfo : EIATTR_KPARAM_INFO
	.align		4
.L_9:
        /*0018*/ 	.byte	0x04, 0x17
        /*001a*/ 	.short	(.L_11 - .L_10)
.L_10:
        /*001c*/ 	.word	0x00000000
        /*0020*/ 	.short	0x0001
        /*0022*/ 	.short	0x0008
        /*0024*/ 	.byte	0x00, 0xf5, 0x21, 0x00


	//----- nvinfo : EIATTR_KPARAM_INFO
	.align		4
.L_11:
        /*0028*/ 	.byte	0x04, 0x17
        /*002a*/ 	.short	(.L_13 - .L_12)
.L_12:
        /*002c*/ 	.word	0x00000000
        /*0030*/ 	.short	0x0000
        /*0032*/ 	.short	0x0000
        /*0034*/ 	.byte	0x00, 0xf5, 0x21, 0x00


	//----- nvinfo : EIATTR_SPARSE_MMA_MASK
	.align		4
.L_13:
        /*0038*/ 	.byte	0x03, 0x50
        /*003a*/ 	.short	0x0000


	//----- nvinfo : EIATTR_MAXREG_COUNT
	.align		4
        /*003c*/ 	.byte	0x03, 0x1b
        /*003e*/ 	.short	0x00ff


	//----- nvinfo : EIATTR_NUM_BARRIERS
	.align		4
        /*0040*/ 	.byte	0x02, 0x4c
        /*0042*/ 	.byte	0x01
	.zero		1


	//----- nvinfo : EIATTR_MERCURY_ISA_VERSION
	.align		4
        /*0044*/ 	.byte	0x03, 0x5f
        /*0046*/ 	.short	0x0101


	//----- nvinfo : EIATTR_VRC_CTA_INIT_COUNT
	.align		4
        /*0048*/ 	.byte	0x02, 0x4a
	.zero		1
	.zero		1


	//----- nvinfo : EIATTR_EXIT_INSTR_OFFSETS
	.align		4
        /*004c*/ 	.byte	0x04, 0x1c
        /*004e*/ 	.short	(.L_15 - .L_14)


	//   ....[0]....
.L_14:
        /*0050*/ 	.word	0x00000bf0


	//----- nvinfo : EIATTR_CRS_STACK_SIZE
	.align		4
.L_15:
        /*0054*/ 	.byte	0x04, 0x1e
        /*0056*/ 	.short	(.L_17 - .L_16)
.L_16:
        /*0058*/ 	.word	0x00000000


	//----- nvinfo : EIATTR_CBANK_PARAM_SIZE
	.align		4
.L_17:
        /*005c*/ 	.byte	0x03, 0x19
        /*005e*/ 	.short	0x0018


	//----- nvinfo : EIATTR_PARAM_CBANK
	.align		4
        /*0060*/ 	.byte	0x04, 0x0a
        /*0062*/ 	.short	(.L_19 - .L_18)
	.align		4
.L_18:
        /*0064*/ 	.word	index@(.nv.constant0.my_kernel_kernel0)
        /*0068*/ 	.short	0x0380
        /*006a*/ 	.short	0x0018


	//----- nvinfo : EIATTR_SW_WAR
	.align		4
.L_19:
        /*006c*/ 	.byte	0x04, 0x36
        /*006e*/ 	.short	(.L_21 - .L_20)
.L_20:
        /*0070*/ 	.word	0x00000008
.L_21:


//--------------------- .nv.callgraph             --------------------------
	.section	.nv.callgraph,"",@"SHT_CUDA_CALLGRAPH"
	.align	4
	.sectionentsize	8
	.align		4
        /*0000*/ 	.word	0x00000000
	.align		4
        /*0004*/ 	.word	0xffffffff
	.align		4
        /*0008*/ 	.word	0x00000000
	.align		4
        /*000c*/ 	.word	0xfffffffe
	.align		4
        /*0010*/ 	.word	0x00000000
	.align		4
        /*0014*/ 	.word	0xfffffffd
	.align		4
        /*0018*/ 	.word	0x00000000
	.align		4
        /*001c*/ 	.word	0xfffffffc


//--------------------- .text.my_kernel_kernel0   --------------------------
	.section	.text.my_kernel_kernel0,"ax",@progbits
	.align	128
        .global         my_kernel_kernel0
        .type           my_kernel_kernel0,@function
        .size           my_kernel_kernel0,(.L_x_7 - my_kernel_kernel0)
        .other          my_kernel_kernel0,@"STO_CUDA_ENTRY STV_DEFAULT"
my_kernel_kernel0:
.text.my_kernel_kernel0:
[----:B------:R-:W-:Y:S01]  /*0000*/  LDC R1, c[0x0][0x37c] ;  /* 0x0000df00ff017b82 */ /* 0x000fe20000000800 */
[----:B------:R-:W0:Y:S07]  /*0010*/  S2R R2, SR_TID.X ;  /* 0x0000000000027919 */ /* 0x000e2e0000002100 */
[----:B------:R-:W1:Y:S01]  /*0020*/  LDC.64 R4, c[0x0][0x388] ;  /* 0x0000e200ff047b82 */ /* 0x000e620000000a00 */
[----:B------:R-:W-:Y:S01]  /*0030*/  UMOV UR4, 0x400 ;  /* 0x0000040000047882 */ /* 0x000fe20000000000 */
[----:B------:R-:W-:Y:S01]  /*0040*/  IMAD.MOV.U32 R29, RZ, RZ, RZ ;  /* 0x000000ffff1d7224 */ /* 0x000fe200078e00ff */
[----:B------:R-:W2:Y:S01]  /*0050*/  S2R R8, SR_CTAID.X ;  /* 0x0000000000087919 */ /* 0x000ea20000002500 */
[----:B------:R-:W-:Y:S01]  /*0060*/  IMAD.MOV.U32 R27, RZ, RZ, RZ ;  /* 0x000000ffff1b7224 */ /* 0x000fe200078e00ff */
[----:B------:R-:W3:Y:S01]  /*0070*/  LDCU.64 UR10, c[0x0][0x358] ;  /* 0x00006b00ff0a77ac */ /* 0x000ee20008000a00 */
[----:B------:R-:W-:-:S02]  /*0080*/  IMAD.MOV.U32 R25, RZ, RZ, RZ ;  /* 0x000000ffff197224 */ /* 0x000fc400078e00ff */
[----:B------:R-:W4:Y:S01]  /*0090*/  S2UR UR5, SR_CgaCtaId ;  /* 0x00000000000579c3 */ /* 0x000f220000008800 */
[----:B------:R-:W1:Y:S01]  /*00a0*/  LDCU.64 UR12, c[0x0][0x380] ;  /* 0x00007000ff0c77ac */ /* 0x000e620008000a00 */
[C---:B0-----:R-:W-:Y:S01]  /*00b0*/  IMAD.SHL.U32 R7, R2.reuse, 0x800, RZ ;  /* 0x0000080002077824 */ /* 0x041fe200078e00ff */
[----:B----4-:R-:W-:Y:S01]  /*00c0*/  ULEA UR8, UR5, UR4, 0x18 ;  /* 0x0000000405087291 */ /* 0x010fe2000f8ec0ff */
[C---:B------:R-:W-:Y:S01]  /*00d0*/  IMAD.SHL.U32 R3, R2.reuse, 0x400, RZ ;  /* 0x0000040002037824 */ /* 0x040fe200078e00ff */
[C---:B------:R-:W-:Y:S01]  /*00e0*/  LOP3.LUT R24, R2.reuse, 0x7, RZ, 0xc0, !PT ;  /* 0x0000000702187812 */ /* 0x040fe200078ec0ff */
[----:B------:R-:W-:Y:S01]  /*00f0*/  IMAD.SHL.U32 R0, R2, 0x200, RZ ;  /* 0x0000020002007824 */ /* 0x000fe200078e00ff */
[----:B------:R-:W-:Y:S01]  /*0100*/  UIADD3 UR4, UPT, UPT, UR4, 0x800, URZ ;  /* 0x0000080004047890 */ /* 0x000fe2000fffe0ff */
[----:B------:R-:W-:Y:S01]  /*0110*/  VIADD R6, R7, 0x100 ;  /* 0x0000010007067836 */ /* 0x000fe20000000000 */
[----:B--2---:R-:W-:Y:S01]  /*0120*/  SHF.R.U32.HI R26, RZ, 0x1, R8 ;  /* 0x00000001ff1a7819 */ /* 0x004fe20000011608 */
[----:B------:R-:W-:Y:S01]  /*0130*/  IMAD.SHL.U32 R10, R8, 0x2000, RZ ;  /* 0x00002000080a7824 */ /* 0x000fe200078e00ff */
[----:B------:R-:W-:Y:S01]  /*0140*/  LOP3.LUT R11, R0, 0x7e000, RZ, 0xc0, !PT ;  /* 0x0007e000000b7812 */ /* 0x000fe200078ec0ff */
[----:B------:R-:W-:Y:S01]  /*0150*/  IMAD.SHL.U32 R9, R8, 0x1000, RZ ;  /* 0x0000100008097824 */ /* 0x000fe200078e00ff */
[----:B------:R-:W-:Y:S01]  /*0160*/  IADD3 R14, PT, PT, -R0, R6, -R3 ;  /* 0x00000006000e7210 */ /* 0x000fe20007ffe903 */
[----:B------:R-:W-:Y:S01]  /*0170*/  IMAD.SHL.U32 R12, R2, 0x100, RZ ;  /* 0x00000100020c7824 */ /* 0x000fe200078e00ff */
[----:B------:R-:W-:Y:S01]  /*0180*/  LOP3.LUT R10, R10, 0x7fff8000, RZ, 0xc0, !PT ;  /* 0x7fff80000a0a7812 */ /* 0x000fe200078ec0ff */
[----:B------:R-:W-:Y:S01]  /*0190*/  IMAD.SHL.U32 R0, R8, 0x4000, RZ ;  /* 0x0000400008007824 */ /* 0x000fe200078e00ff */
[----:B------:R-:W-:Y:S01]  /*01a0*/  LOP3.LUT R13, R9, 0x1000, RZ, 0xc0, !PT ;  /* 0x00001000090d7812 */ /* 0x000fe200078ec0ff */
[----:B------:R-:W-:Y:S01]  /*01b0*/  ULEA UR5, UR5, UR4, 0x18 ;  /* 0x0000000405057291 */ /* 0x000fe2000f8ec0ff */
[----:B------:R-:W-:-:S02]  /*01c0*/  LOP3.LUT R14, R14, 0x7e000, RZ, 0xc0, !PT ;  /* 0x0007e0000e0e7812 */ /* 0x000fc400078ec0ff */
[----:B------:R-:W-:Y:S01]  /*01d0*/  LOP3.LUT R12, R12, 0xf00, RZ, 0xc0, !PT ;  /* 0x00000f000c0c7812 */ /* 0x000fe200078ec0ff */
[----:B------:R-:W-:Y:S01]  /*01e0*/  UMOV UR4, URZ ;  /* 0x000000ff00047c82 */ /* 0x000fe20008000000 */
[CC--:B------:R-:W-:Y:S02]  /*01f0*/  IADD3 R11, PT, PT, R13.reuse, R10.reuse, R11 ;  /* 0x0000000a0d0b7210 */ /* 0x0c0fe40007ffe00b */
[----:B------:R-:W-:Y:S01]  /*0200*/  IADD3 R13, PT, PT, R13, R10, R14 ;  /* 0x0000000a0d0d7210 */ /* 0x000fe20007ffe00e */
[----:B------:R-:W-:Y:S01]  /*0210*/  IMAD.SHL.U32 R14, R2, 0x2, RZ ;  /* 0x00000002020e7824 */ /* 0x000fe200078e00ff */
[----:B------:R-:W-:Y:S01]  /*0220*/  LOP3.LUT R0, R0, 0x7fff0000, RZ, 0xc0, !PT ;  /* 0x7fff000000007812 */ /* 0x000fe200078ec0ff */
[----:B------:R-:W-:Y:S01]  /*0230*/  IMAD.IADD R11, R11, 0x1, R12 ;  /* 0x000000010b0b7824 */ /* 0x000fe200078e020c */
[----:B------:R-:W-:Y:S01]  /*0240*/  LOP3.LUT R8, R8, 0x1, RZ, 0xc0, !PT ;  /* 0x0000000108087812 */ /* 0x000fe200078ec0ff */
[----:B------:R-:W-:Y:S01]  /*0250*/  IMAD.IADD R13, R12, 0x1, R13 ;  /* 0x000000010c0d7824 */ /* 0x000fe200078e020d */
[----:B------:R-:W-:-:S02]  /*0260*/  LOP3.LUT R16, R0, 0xc000, R7, 0xf8, !PT ;  /* 0x0000c00000107812 */ /* 0x000fc400078ef807 */
[----:B------:R-:W-:Y:S02]  /*0270*/  LOP3.LUT R15, R14, 0x600, RZ, 0xc0, !PT ;  /* 0x000006000e0f7812 */ /* 0x000fe400078ec0ff */
[----:B------:R-:W-:Y:S01]  /*0280*/  LOP3.LUT R14, R0, 0xc000, R6, 0xf8, !PT ;  /* 0x0000c000000e7812 */ /* 0x000fe200078ef806 */
[----:B-1----:R-:W-:Y:S01]  /*0290*/  IMAD.WIDE.U32 R6, R11, 0x4, R4 ;  /* 0x000000040b067825 */ /* 0x002fe200078e0004 */
[----:B------:R-:W-:Y:S02]  /*02a0*/  LOP3.LUT R16, R16, 0x2000, R9, 0xf8, !PT ;  /* 0x0000200010107812 */ /* 0x000fe400078ef809 */
[----:B------:R-:W-:Y:S01]  /*02b0*/  SHF.R.U32.HI R12, RZ, 0x3, R2 ;  /* 0x00000003ff0c7819 */ /* 0x000fe20000011602 */
[----:B------:R-:W-:Y:S01]  /*02c0*/  IMAD.WIDE.U32 R4, R13, 0x4, R4 ;  /* 0x000000040d047825 */ /* 0x000fe200078e0004 */
[----:B------:R-:W-:Y:S02]  /*02d0*/  LOP3.LUT R16, R16, 0x1c00, R3, 0xf8, !PT ;  /* 0x00001c0010107812 */ /* 0x000fe400078ef803 */
[----:B------:R-:W-:Y:S01]  /*02e0*/  LOP3.LUT R14, R14, 0x2000, R9, 0xf8, !PT ;  /* 0x000020000e0e7812 */ /* 0x000fe200078ef809 */
[----:B------:R-:W-:Y:S01]  /*02f0*/  IMAD.MOV.U32 R9, RZ, RZ, RZ ;  /* 0x000000ffff097224 */ /* 0x000fe200078e00ff */
[----:B------:R-:W-:Y:S01]  /*0300*/  IADD3 R32, P0, PT, R4, 0x204, RZ ;  /* 0x0000020404207810 */ /* 0x000fe20007f1e0ff */
[----:B------:R-:W-:Y:S01]  /*0310*/  IMAD.WIDE.U32 R34, R16, 0x4, RZ ;  /* 0x0000000410227825 */ /* 0x000fe200078e00ff */
[----:B------:R-:W-:-:S02]  /*0320*/  IADD3 R30, P1, PT, R6, 0x4, RZ ;  /* 0x00000004061e7810 */ /* 0x000fc40007f3e0ff */
[----:B------:R-:W-:Y:S01]  /*0330*/  LOP3.LUT R12, R12, 0x1f, RZ, 0xc0, !PT ;  /* 0x0000001f0c0c7812 */ /* 0x000fe200078ec0ff */
[----:B------:R-:W-:Y:S01]  /*0340*/  IMAD.X R33, RZ, RZ, R5, P0 ;  /* 0x000000ffff217224 */ /* 0x000fe200000e0605 */
[----:B------:R-:W-:Y:S01]  /*0350*/  LOP3.LUT R14, R14, 0x1c00, R3, 0xf8, !PT ;  /* 0x00001c000e0e7812 */ /* 0x000fe200078ef803 */
[----:B------:R-:W-:Y:S01]  /*0360*/  HFMA2 R5, -RZ, RZ, 0, 0 ;  /* 0x00000000ff057431 */ /* 0x000fe200000001ff */
[----:B------:R-:W-:Y:S01]  /*0370*/  LOP3.LUT R13, R2, 0x300, RZ, 0xc0, !PT ;  /* 0x00000300020d7812 */ /* 0x000fe200078ec0ff */
[----:B------:R-:W-:Y:S01]  /*0380*/  IMAD.X R31, RZ, RZ, R7, P1 ;  /* 0x000000ffff1f7224 */ /* 0x000fe200008e0607 */
[----:B------:R-:W-:Y:S01]  /*0390*/  LOP3.LUT R26, R26, 0x1, RZ, 0xc0, !PT ;  /* 0x000000011a1a7812 */ /* 0x000fe200078ec0ff */
[----:B------:R-:W-:Y:S01]  /*03a0*/  IMAD R0, R12, 0x8, R15 ;  /* 0x000000080c007824 */ /* 0x000fe200078e020f */
[----:B------:R-:W-:Y:S01]  /*03b0*/  LOP3.LUT R6, R34, 0xa00, RZ, 0xfc, !PT ;  /* 0x00000a0022067812 */ /* 0x000fe200078efcff */
[----:B------:R-:W-:Y:S02]  /*03c0*/  IMAD.MOV.U32 R3, RZ, RZ, RZ ;  /* 0x000000ffff037224 */ /* 0x000fe400078e00ff */
[----:B------:R-:W-:-:S02]  /*03d0*/  IMAD.MOV.U32 R7, RZ, RZ, RZ ;  /* 0x000000ffff077224 */ /* 0x000fc400078e00ff */
[----:B------:R-:W-:Y:S02]  /*03e0*/  IMAD.MOV.U32 R11, RZ, RZ, RZ ;  /* 0x000000ffff0b7224 */ /* 0x000fe400078e00ff */
[----:B------:R-:W-:Y:S02]  /*03f0*/  IMAD R4, R24, 0x10, R13 ;  /* 0x0000001018047824 */ /* 0x000fe400078e020d */
[----:B---3--:R-:W-:-:S07]  /*0400*/  IMAD.WIDE.U32 R36, R14, 0x4, RZ ;  /* 0x000000040e247825 */ /* 0x008fce00078e00ff */
.L_x_5:
[----:B------:R-:W-:Y:S01]  /*0410*/  BAR.SYNC.DEFER_BLOCKING 0x0 ;  /* 0x0000000000007b1d */ /* 0x000fe20000010000 */
[----:B------:R-:W-:-:S05]  /*0420*/  ISETP.GT.U32.AND P0, PT, R2, 0x1f, PT ;  /* 0x0000001f0200780c */ /* 0x000fca0003f04070 */
[----:B------:R-:W-:Y:S04]  /*0430*/  BSSY.RECONVERGENT B0, `(.L_x_0) ;  /* 0x0000048000007945 */ /* 0x000fe80003800200 */
[----:B------:R-:W-:Y:S04]  /*0440*/  BSSY.RELIABLE B1, `(.L_x_1) ;  /* 0x000003c000017945 */ /* 0x000fe80003800100 */
[----:B------:R-:W-:Y:S05]  /*0450*/  @P0 BRA `(.L_x_2) ;  /* 0x0000000000dc0947 */ /* 0x000fea0003800000 */
[----:B------:R-:W0:Y:S01]  /*0460*/  S2R R12, SR_CTAID.X ;  /* 0x00000000000c7919 */ /* 0x000e220000002500 */
[----:B------:R-:W-:Y:S01]  /*0470*/  IMAD.SHL.U32 R13, R2, 0x800, RZ ;  /* 0x00000800020d7824 */ /* 0x000fe200078e00ff */
[C---:B------:R-:W-:Y:S01]  /*0480*/  LOP3.LUT R20, R34.reuse, 0x404, RZ, 0xfc, !PT ;  /* 0x0000040422147812 */ /* 0x040fe200078efcff */
[----:B------:R-:W-:Y:S01]  /*0490*/  IMAD.U32 R16, RZ, RZ, UR12 ;  /* 0x0000000cff107e24 */ /* 0x000fe2000f8e00ff */
[----:B------:R-:W-:Y:S01]  /*04a0*/  LOP3.LUT R22, R34, 0x604, RZ, 0xfc, !PT ;  /* 0x0000060422167812 */ /* 0x000fe200078efcff */
[----:B------:R-:W-:Y:S02]  /*04b0*/  IMAD.U32 R17, RZ, RZ, UR13 ;  /* 0x0000000dff117e24 */ /* 0x000fe4000f8e00ff */
[----:B0-----:R-:W-:-:S05]  /*04c0*/  IMAD.SHL.U32 R12, R12, 0x4000, RZ ;  /* 0x000040000c0c7824 */ /* 0x001fca00078e00ff */
[----:B------:R-:W-:-:S04]  /*04d0*/  LOP3.LUT R12, R12, 0x7fff0000, RZ, 0xc0, !PT ;  /* 0x7fff00000c0c7812 */ /* 0x000fc800078ec0ff */
[----:B------:R-:W-:Y:S02]  /*04e0*/  LOP3.LUT R13, R12, 0xc000, R13, 0xf8, !PT ;  /* 0x0000c0000c0d7812 */ /* 0x000fe400078ef80d */
[----:B------:R-:W-:-:S03]  /*04f0*/  LOP3.LUT R12, R36, 0x204, RZ, 0xfc, !PT ;  /* 0x00000204240c7812 */ /* 0x000fc600078efcff */
[----:B------:R-:W-:Y:S01]  /*0500*/  IMAD R13, R26, 0x2000, R13 ;  /* 0x000020001a0d7824 */ /* 0x000fe200078e020d */
[----:B------:R-:W-:-:S04]  /*0510*/  IADD3 R12, P0, PT, R12, UR12, RZ ;  /* 0x0000000c0c0c7c10 */ /* 0x000fc8000ff1e0ff */
[----:B------:R-:W-:Y:S02]  /*0520*/  LEA R15, R24, R13, 0xa ;  /* 0x0000000d180f7211 */ /* 0x000fe400078e50ff */
[----:B------:R-:W-:Y:S02]  /*0530*/  IADD3.X R13, PT, PT, R37, UR13, RZ, P0, !PT ;  /* 0x0000000d250d7c10 */ /* 0x000fe400087fe4ff */
[----:B------:R-:W-:Y:S01]  /*0540*/  IADD3 R20, P0, PT, R20, UR12, RZ ;  /* 0x0000000c14147c10 */ /* 0x000fe2000ff1e0ff */
[----:B------:R-:W-:Y:S01]  /*0550*/  IMAD.WIDE.U32 R16, R15, 0x4, R16 ;  /* 0x000000040f107825 */ /* 0x000fe200078e0010 */
[----:B------:R-:W-:Y:S01]  /*0560*/  IADD3 R22, P1, PT, R22, UR12, RZ ;  /* 0x0000000c16167c10 */ /* 0x000fe2000ff3e0ff */
[----:B------:R-:W2:Y:S01]  /*0570*/  LDG.E.CONSTANT R14, desc[UR10][R12.64+-0x4] ;  /* 0xfffffc0a0c0e7981 */ /* 0x000ea2000c1e9900 */
[C---:B------:R-:W-:Y:S02]  /*0580*/  IADD3.X R21, PT, PT, R35.reuse, UR13, RZ, P0, !PT ;  /* 0x0000000d23157c10 */ /* 0x040fe400087fe4ff */
[----:B------:R-:W-:Y:S01]  /*0590*/  IADD3.X R23, PT, PT, R35, UR13, RZ, P1, !PT ;  /* 0x0000000d23177c10 */ /* 0x000fe20008ffe4ff */
[----:B------:R-:W2:Y:S04]  /*05a0*/  LDG.E.CONSTANT R15, desc[UR10][R12.64] ;  /* 0x0000000a0c0f7981 */ /* 0x000ea8000c1e9900 */
[----:B------:R-:W3:Y:S04]  /*05b0*/  LDG.E.CONSTANT R18, desc[UR10][R22.64+-0x4] ;  /* 0xfffffc0a16127981 */ /* 0x000ee8000c1e9900 */
[----:B------:R-:W3:Y:S04]  /*05c0*/  LDG.E.CONSTANT R19, desc[UR10][R22.64] ;  /* 0x0000000a16137981 */ /* 0x000ee8000c1e9900 */
[----:B------:R-:W2:Y:S04]  /*05d0*/  LDG.E.CONSTANT R12, desc[UR10][R16.64] ;  /* 0x0000000a100c7981 */ /* 0x000ea8000c1e9900 */
[----:B------:R-:W2:Y:S04]  /*05e0*/  LDG.E.CONSTANT R13, desc[UR10][R16.64+0x4] ;  /* 0x0000040a100d7981 */ /* 0x000ea8000c1e9900 */
[----:B------:R-:W3:Y:S04]  /*05f0*/  LDG.E.CONSTANT R16, desc[UR10][R20.64+-0x4] ;  /* 0xfffffc0a14107981 */ /* 0x000ee8000c1e9900 */
[----:B------:R0:W3:Y:S01]  /*0600*/  LDG.E.CONSTANT R17, desc[UR10][R20.64] ;  /* 0x0000000a14117981 */ /* 0x0000e2000c1e9900 */
[----:B------:R-:W1:Y:S01]  /*0610*/  S2UR UR7, SR_CgaCtaId ;  /* 0x00000000000779c3 */ /* 0x000e620000008800 */
[----:B------:R-:W-:-:S02]  /*0620*/  UMOV UR6, 0x400 ;  /* 0x0000040000067882 */ /* 0x000fc40000000000 */
[----:B-1----:R-:W-:-:S06]  /*0630*/  ULEA UR6, UR7, UR6, 0x18 ;  /* 0x0000000607067291 */ /* 0x002fcc000f8ec0ff */
[----:B------:R-:W-:Y:S02]  /*0640*/  LEA R28, R2, UR6, 0x6 ;  /* 0x00000006021c7c11 */ /* 0x000fe4000f8e30ff */
[----:B0-----:R-:W-:-:S04]  /*0650*/  IADD3 R20, P1, PT, R6, UR12, RZ ;  /* 0x0000000c06147c10 */ /* 0x001fc8000ff3e0ff */
[----:B------:R-:W-:-:S05]  /*0660*/  IADD3.X R21, PT, PT, R35, UR13, RZ, P1, !PT ;  /* 0x0000000d23157c10 */ /* 0x000fca0008ffe4ff */
[----:B------:R-:W4:Y:S04]  /*0670*/  LDG.E.CONSTANT R22, desc[UR10][R20.64] ;  /* 0x0000000a14167981 */ /* 0x000f28000c1e9900 */
[----:B------:R-:W4:Y:S04]  /*0680*/  LDG.E.CONSTANT R23, desc[UR10][R20.64+0x4] ;  /* 0x0000040a14177981 */ /* 0x000f28000c1e9900 */
[----:B--2---:R0:W-:Y:S02]  /*0690*/  STS.128 [R28], R12 ;  /* 0x0000000c1c007388 */ /* 0x0041e40000000c00 */
[----:B0-----:R-:W-:-:S02]  /*06a0*/  LOP3.LUT R12, R34, 0x804, RZ, 0xfc, !PT ;  /* 0x00000804220c7812 */ /* 0x001fc400078efcff */
[----:B---3--:R0:W-:Y:S02]  /*06b0*/  STS.128 [R28+0x10], R16 ;  /* 0x000010101c007388 */ /* 0x0081e40000000c00 */
[----:B------:R-:W-:Y:S02]  /*06c0*/  IADD3 R12, P0, PT, R12, UR12, RZ ;  /* 0x0000000c0c0c7c10 */ /* 0x000fe4000ff1e0ff */
[----:B------:R-:W-:Y:S02]  /*06d0*/  LOP3.LUT R14, R34, 0xe00, RZ, 0xfc, !PT ;  /* 0x00000e00220e7812 */ /* 0x000fe400078efcff */
[----:B------:R-:W-:-:S05]  /*06e0*/  IADD3.X R13, PT, PT, R35, UR13, RZ, P0, !PT ;  /* 0x0000000d230d7c10 */ /* 0x000fca00087fe4ff */
[----:B------:R-:W4:Y:S01]  /*06f0*/  LDG.E.CONSTANT R20, desc[UR10][R12.64+-0x4] ;  /* 0xfffffc0a0c147981 */ /* 0x000f22000c1e9900 */
[----:B0-----:R-:W-:-:S03]  /*0700*/  LOP3.LUT R18, R34, 0xc00, RZ, 0xfc, !PT ;  /* 0x00000c0022127812 */ /* 0x001fc600078efcff */
[----:B------:R-:W4:Y:S01]  /*0710*/  LDG.E.CONSTANT R21, desc[UR10][R12.64] ;  /* 0x0000000a0c157981 */ /* 0x000f22000c1e9900 */
[----:B------:R-:W-:-:S04]  /*0720*/  IADD3 R18, P0, PT, R18, UR12, RZ ;  /* 0x0000000c12127c10 */ /* 0x000fc8000ff1e0ff */
[----:B------:R-:W-:Y:S02]  /*0730*/  IADD3.X R19, PT, PT, R35, UR13, RZ, P0, !PT ;  /* 0x0000000d23137c10 */ /* 0x000fe400087fe4ff */
[----:B------:R-:W-:-:S03]  /*0740*/  IADD3 R16, P0, PT, R14, UR12, RZ ;  /* 0x0000000c0e107c10 */ /* 0x000fc6000ff1e0ff */
[----:B------:R-:W2:Y:S01]  /*0750*/  LDG.E.CONSTANT R12, desc[UR10][R18.64] ;  /* 0x0000000a120c7981 */ /* 0x000ea2000c1e9900 */
[----:B------:R-:W-:-:S03]  /*0760*/  IADD3.X R17, PT, PT, R35, UR13, RZ, P0, !PT ;  /* 0x0000000d23117c10 */ /* 0x000fc600087fe4ff */
[----:B------:R-:W2:Y:S04]  /*0770*/  LDG.E.CONSTANT R13, desc[UR10][R18.64+0x4] ;  /* 0x0000040a120d7981 */ /* 0x000ea8000c1e9900 */
[----:B------:R-:W2:Y:S04]  /*0780*/  LDG.E.CONSTANT R14, desc[UR10][R16.64] ;  /* 0x0000000a100e7981 */ /* 0x000ea8000c1e9900 */
[----:B------:R-:W2:Y:S04]  /*0790*/  LDG.E.CONSTANT R15, desc[UR10][R16.64+0x4] ;  /* 0x0000040a100f7981 */ /* 0x000ea8000c1e9900 */
[----:B----4-:R0:W-:Y:S04]  /*07a0*/  STS.128 [R28+0x20], R20 ;  /* 0x000020141c007388 */ /* 0x0101e80000000c00 */
[----:B--2---:R0:W-:Y:S01]  /*07b0*/  STS.128 [R28+0x30], R12 ;  /* 0x0000300c1c007388 */ /* 0x0041e20000000c00 */
[----:B------:R-:W-:Y:S05]  /*07c0*/  BRA `(.L_x_3) ;  /* 0x00000000000c7947 */ /* 0x000fea0003800000 */
.L_x_2:
[----:B------:R-:W-:-:S13]  /*07d0*/  ISETP.GT.U32.AND P0, PT, R2, 0x3f, PT ;  /* 0x0000003f0200780c */ /* 0x000fda0003f04070 */
[----:B------:R-:W-:Y:S05]  /*07e0*/  @P0 BREAK.RELIABLE B1 ;  /* 0x0000000000010942 */ /* 0x000fea0003800100 */
[----:B------:R-:W-:Y:S05]  /*07f0*/  @P0 BRA `(.L_x_4) ;  /* 0x00000000002c0947 */ /* 0x000fea0003800000 */
.L_x_3:
[----:B------:R-:W-:Y:S05]  /*0800*/  BSYNC.RELIABLE B1 ;  /* 0x0000000000017941 */ /* 0x000fea0003800100 */
.L_x_1:
[----:B0-----:R-:W2:Y:S04]  /*0810*/  LDG.E.CONSTANT R12, desc[UR10][R30.64+-0x4] ;  /* 0xfffffc0a1e0c7981 */ /* 0x001ea8000c1e9900 */
[----:B------:R-:W2:Y:S04]  /*0820*/  LDG.E.CONSTANT R13, desc[UR10][R30.64] ;  /* 0x0000000a1e0d7981 */ /* 0x000ea8000c1e9900 */
[----:B------:R-:W2:Y:S04]  /*0830*/  LDG.E.CONSTANT R14, desc[UR10][R32.64+-0x4] ;  /* 0xfffffc0a200e7981 */ /* 0x000ea8000c1e9900 */
[----:B------:R-:W2:Y:S01]  /*0840*/  LDG.E.CONSTANT R15, desc[UR10][R32.64] ;  /* 0x0000000a200f7981 */ /* 0x000ea2000c1e9900 */
[----:B------:R-:W0:Y:S01]  /*0850*/  S2UR UR7, SR_CgaCtaId ;  /* 0x00000000000779c3 */ /* 0x000e220000008800 */
[----:B------:R-:W-:-:S02]  /*0860*/  UMOV UR6, 0x400 ;  /* 0x0000040000067882 */ /* 0x000fc40000000000 */
[----:B------:R-:W-:-:S04]  /*0870*/  UIADD3 UR6, UPT, UPT, UR6, 0x800, URZ ;  /* 0x0000080006067890 */ /* 0x000fc8000fffe0ff */
[----:B0-----:R-:W-:-:S06]  /*0880*/  ULEA UR6, UR7, UR6, 0x18 ;  /* 0x0000000607067291 */ /* 0x001fcc000f8ec0ff */
[----:B------:R-:W-:-:S05]  /*0890*/  LEA R16, R2, UR6, 0x4 ;  /* 0x0000000602107c11 */ /* 0x000fca000f8e20ff */
[----:B--2---:R0:W-:Y:S02]  /*08a0*/  STS.128 [R16], R12 ;  /* 0x0000000c10007388 */ /* 0x0041e40000000c00 */
.L_x_4:
[----:B------:R-:W-:Y:S05]  /*08b0*/  BSYNC.RECONVERGENT B0 ;  /* 0x0000000000007941 */ /* 0x000fea0003800200 */
.L_x_0:
[----:B------:R-:W-:Y:S05]  /*08c0*/  WARPSYNC.ALL ;  /* 0x0000000000007948 */ /* 0x000fea0003800000 */
[----:B------:R-:W-:Y:S01]  /*08d0*/  BAR.SYNC.DEFER_BLOCKING 0x0 ;  /* 0x0000000000007b1d */ /* 0x000fe20000010000 */
[----:B------:R-:W-:Y:S01]  /*08e0*/  UIADD3 UR12, UP0, UPT, UR12, 0x8, URZ ;  /* 0x000000080c0c7890 */ /* 0x000fe2000ff1e0ff */
[----:B------:R-:W-:Y:S01]  /*08f0*/  IADD3 R32, P0, PT, R32, 0x8, RZ ;  /* 0x0000000820207810 */ /* 0x000fe20007f1e0ff */
[----:B------:R-:W-:Y:S02]  /*0900*/  UIADD3 UR4, UPT, UPT, UR4, 0x1, URZ ;  /* 0x0000000104047890 */ /* 0x000fe4000fffe0ff */
[----:B------:R-:W-:-:S02]  /*0910*/  UIADD3.X UR13, UPT, UPT, URZ, UR13, URZ, UP0, !UPT ;  /* 0x0000000dff0d7290 */ /* 0x000fc400087fe4ff */
[----:B------:R-:W-:Y:S01]  /*0920*/  UISETP.NE.AND UP0, UPT, UR4, 0x40, UPT ;  /* 0x000000400400788c */ /* 0x000fe2000bf05270 */
[----:B------:R-:W-:Y:S01]  /*0930*/  IMAD.X R33, RZ, RZ, R33, P0 ;  /* 0x000000ffff217224 */ /* 0x000fe200000e0621 */
[----:B------:R-:W-:-:S05]  /*0940*/  IADD3 R30, P0, PT, R30, 0x8, RZ ;  /* 0x000000081e1e7810 */ /* 0x000fca0007f1e0ff */
[----:B------:R-:W-:Y:S01]  /*0950*/  IMAD.X R31, RZ, RZ, R31, P0 ;  /* 0x000000ffff1f7224 */ /* 0x000fe200000e061f */
[----:B------:R-:W-:Y:S04]  /*0960*/  LDS.64 R20, [R0+UR8] ;  /* 0x0000000800147984 */ /* 0x000fe80008000a00 */
[----:B0-----:R-:W0:Y:S04]  /*0970*/  LDS.128 R12, [R4+UR5] ;  /* 0x00000005040c7984 */ /* 0x001e280008000c00 */
[----:B------:R-:W1:Y:S04]  /*0980*/  LDS.64 R22, [R0+UR8+0x100] ;  /* 0x0001000800167984 */ /* 0x000e680008000a00 */
[----:B------:R-:W2:Y:S01]  /*0990*/  LDS.128 R16, [R4+UR5+0x80] ;  /* 0x0000800504107984 */ /* 0x000ea20008000c00 */
[----:B0-----:R-:W-:Y:S01]  /*09a0*/  FFMA R28, R20, R12, R11 ;  /* 0x0000000c141c7223 */ /* 0x001fe2000000000b */
[----:B-1----:R-:W-:Y:S01]  /*09b0*/  FFMA R7, R12, R22, R7 ;  /* 0x000000160c077223 */ /* 0x002fe20000000007 */
[-C--:B------:R-:W-:Y:S01]  /*09c0*/  FFMA R12, R20, R14.reuse, R3 ;  /* 0x0000000e140c7223 */ /* 0x080fe20000000003 */
[----:B------:R-:W-:Y:S01]  /*09d0*/  FFMA R14, R22, R14, R27 ;  /* 0x0000000e160e7223 */ /* 0x000fe2000000001b */
[----:B------:R-:W-:Y:S01]  /*09e0*/  FFMA R11, R21, R13, R28 ;  /* 0x0000000d150b7223 */ /* 0x000fe2000000001c */
[----:B------:R-:W-:Y:S01]  /*09f0*/  FFMA R7, R13, R23, R7 ;  /* 0x000000170d077223 */ /* 0x000fe20000000007 */
[-C--:B------:R-:W-:Y:S01]  /*0a00*/  FFMA R3, R21, R15.reuse, R12 ;  /* 0x0000000f15037223 */ /* 0x080fe2000000000c */
[C---:B--2---:R-:W-:Y:S01]  /*0a10*/  FFMA R12, R20.reuse, R16, R9 ;  /* 0x00000010140c7223 */ /* 0x044fe20000000009 */
[----:B------:R-:W-:Y:S01]  /*0a20*/  FFMA R20, R20, R18, R25 ;  /* 0x0000001214147223 */ /* 0x000fe20000000019 */
[----:B------:R-:W-:Y:S01]  /*0a30*/  FFMA R16, R16, R22, R5 ;  /* 0x0000001610107223 */ /* 0x000fe20000000005 */
[----:B------:R-:W-:Y:S01]  /*0a40*/  FFMA R18, R22, R18, R29 ;  /* 0x0000001216127223 */ /* 0x000fe2000000001d */
[----:B------:R-:W-:Y:S01]  /*0a50*/  FFMA R27, R23, R15, R14 ;  /* 0x0000000f171b7223 */ /* 0x000fe2000000000e */
[----:B------:R-:W-:Y:S01]  /*0a60*/  FFMA R9, R21, R17, R12 ;  /* 0x0000001115097223 */ /* 0x000fe2000000000c */
[----:B------:R-:W-:Y:S01]  /*0a70*/  FFMA R5, R17, R23, R16 ;  /* 0x0000001711057223 */ /* 0x000fe20000000010 */
[-C--:B------:R-:W-:Y:S01]  /*0a80*/  FFMA R25, R21, R19.reuse, R20 ;  /* 0x0000001315197223 */ /* 0x080fe20000000014 */
[----:B------:R-:W-:Y:S01]  /*0a90*/  FFMA R29, R23, R19, R18 ;  /* 0x00000013171d7223 */ /* 0x000fe20000000012 */
[----:B------:R-:W-:Y:S06]  /*0aa0*/  BRA.U UP0, `(.L_x_5) ;  /* 0xfffffff900587547 */ /* 0x000fec000b83ffff */
[----:B------:R-:W0:Y:S01]  /*0ab0*/  S2R R0, SR_TID.X ;  /* 0x0000000000007919 */ /* 0x000e220000002100 */
[----:B------:R-:W-:Y:S01]  /*0ac0*/  IMAD.SHL.U32 R2, R2, 0x20, RZ ;  /* 0x0000002002027824 */ /* 0x000fe200078e00ff */
[----:B------:R-:W1:Y:S04]  /*0ad0*/  LDC.64 R12, c[0x0][0x390] ;  /* 0x0000e400ff0c7b82 */ /* 0x000e680000000a00 */
[----:B------:R-:W-:-:S05]  /*0ae0*/  LOP3.LUT R15, R2, 0x6000, RZ, 0xc0, !PT ;  /* 0x00006000020f7812 */ /* 0x000fca00078ec0ff */
[----:B------:R-:W-:-:S04]  /*0af0*/  IMAD.IADD R15, R10, 0x1, R15 ;  /* 0x000000010a0f7824 */ /* 0x000fc800078e020f */
[----:B------:R-:W-:-:S04]  /*0b00*/  IMAD R15, R8, 0x20, R15 ;  /* 0x00000020080f7824 */ /* 0x000fc800078e020f */
[----:B------:R-:W-:-:S04]  /*0b10*/  IMAD R15, R24, 0x2, R15 ;  /* 0x00000002180f7824 */ /* 0x000fc800078e020f */
[----:B------:R-:W-:Y:S01]  /*0b20*/  IMAD R15, R26, 0x1000, R15 ;  /* 0x000010001a0f7824 */ /* 0x000fe200078e020f */
[----:B0-----:R-:W-:-:S04]  /*0b30*/  SHF.R.U32.HI R0, RZ, 0x3, R0 ;  /* 0x00000003ff007819 */ /* 0x001fc80000011600 */
[----:B------:R-:W-:-:S05]  /*0b40*/  LOP3.LUT R0, R0, 0x1f, RZ, 0xc0, !PT ;  /* 0x0000001f00007812 */ /* 0x000fca00078ec0ff */
[----:B------:R-:W-:-:S04]  /*0b50*/  IMAD R15, R0, 0x40, R15 ;  /* 0x00000040000f7824 */ /* 0x000fc800078e020f */
[----:B-1----:R-:W-:-:S05]  /*0b60*/  IMAD.WIDE.U32 R12, R15, 0x4, R12 ;  /* 0x000000040f0c7825 */ /* 0x002fca00078e000c */
[----:B------:R-:W-:Y:S04]  /*0b70*/  STG.E desc[UR10][R12.64], R11 ;  /* 0x0000000b0c007986 */ /* 0x000fe8000c10190a */
[----:B------:R-:W-:Y:S04]  /*0b80*/  STG.E desc[UR10][R12.64+0x40], R9 ;  /* 0x000040090c007986 */ /* 0x000fe8000c10190a */
[----:B------:R-:W-:Y:S04]  /*0b90*/  STG.E desc[UR10][R12.64+0x2000], R7 ;  /* 0x002000070c007986 */ /* 0x000fe8000c10190a */
[----:B------:R-:W-:Y:S04]  /*0ba0*/  STG.E desc[UR10][R12.64+0x2040], R5 ;  /* 0x002040050c007986 */ /* 0x000fe8000c10190a */
[----:B------:R-:W-:Y:S04]  /*0bb0*/  STG.E desc[UR10][R12.64+0x4], R3 ;  /* 0x000004030c007986 */ /* 0x000fe8000c10190a */
[----:B------:R-:W-:Y:S04]  /*0bc0*/  STG.E desc[UR10][R12.64+0x44], R25 ;  /* 0x000044190c007986 */ /* 0x000fe8000c10190a */
[----:B------:R-:W-:Y:S04]  /*0bd0*/  STG.E desc[UR10][R12.64+0x2004], R27 ;  /* 0x0020041b0c007986 */ /* 0x000fe8000c10190a */
[----:B------:R-:W-:Y:S01]  /*0be0*/  STG.E desc[UR10][R12.64+0x2044], R29 ;  /* 0x0020441d0c007986 */ /* 0x000fe2000c10190a */
[----:B------:R-:W-:Y:S05]  /*0bf0*/  EXIT ;  /* 0x000000000000794d */ /* 0x000fea0003800000 */
.L_x_6:
[----:B------:R-:W-:-:S00]  /*0c00*/  BRA `(.L_x_6) ;  /* 0xfffffffc00fc7947 */ /* 0x000fc0000383ffff */
[----:B------:R-:W-:-:S00]  /*0c10*/  NOP ;  /* 0x0000000000007918 */ /* 0x000fc00000000000 */
        /* <DEDUP_REMOVED lines=14> */
.L_x_7:


//--------------------- .nv.shared.my_kernel_kernel0 --------------------------
	.section	.nv.shared.my_kernel_kernel0,"aw",@nobits
	.sectionflags	@""
	.align	4
.nv.shared.my_kernel_kernel0:
	.zero		4096


//--------------------- .nv.shared.reserved.0     --------------------------
	.section	.nv.shared.reserved.0,"aw",@nobits
	.weak		__nv_reservedSMEM_offset_0_alias
	.size		__nv_reservedSMEM_offset_0_alias, 0, 64
	.other		__nv_reservedSMEM_offset_0_alias,@"STO_CUDA_RESERVED_SHARED STV_DEFAULT"
__nv_reservedSMEM_offset_0_alias:
	.zero		0
	.zero		64


//--------------------- .nv.constant0.my_kernel_kernel0 --------------------------
	.section	.nv.constant0.my_kernel_kernel0,"a",@progbits
	.sectionflags	@""
	.align	4
.nv.constant0.my_kernel_kernel0:
	.zero		920


//--------------------- SYMBOLS --------------------------

	.type		.nv.reservedSmem.offset0,@object
	.size		.nv.reservedSmem.offset0,0x4
	.type		.nv.reservedSmem.cap,@object
	.size		.nv.reservedSmem.cap,0x4
